//
// Generated by NVIDIA NVVM Compiler
//
// Compiler Build ID: CL-36424714
// Cuda compilation tools, release 13.0, V13.0.88
// Based on NVVM 20.0.0
//

.version 9.0
.target sm_100
.address_size 64

	// .globl	_Z13kakuro_kernelPiS_S_S_S_S_S_S_S_iiiPVb

.visible .entry _Z13kakuro_kernelPiS_S_S_S_S_S_S_S_iiiPVb(
	.param .u64 .ptr .align 1 _Z13kakuro_kernelPiS_S_S_S_S_S_S_S_iiiPVb_param_0,
	.param .u64 .ptr .align 1 _Z13kakuro_kernelPiS_S_S_S_S_S_S_S_iiiPVb_param_1,
	.param .u64 .ptr .align 1 _Z13kakuro_kernelPiS_S_S_S_S_S_S_S_iiiPVb_param_2,
	.param .u64 .ptr .align 1 _Z13kakuro_kernelPiS_S_S_S_S_S_S_S_iiiPVb_param_3,
	.param .u64 .ptr .align 1 _Z13kakuro_kernelPiS_S_S_S_S_S_S_S_iiiPVb_param_4,
	.param .u64 .ptr .align 1 _Z13kakuro_kernelPiS_S_S_S_S_S_S_S_iiiPVb_param_5,
	.param .u64 .ptr .align 1 _Z13kakuro_kernelPiS_S_S_S_S_S_S_S_iiiPVb_param_6,
	.param .u64 .ptr .align 1 _Z13kakuro_kernelPiS_S_S_S_S_S_S_S_iiiPVb_param_7,
	.param .u64 .ptr .align 1 _Z13kakuro_kernelPiS_S_S_S_S_S_S_S_iiiPVb_param_8,
	.param .u32 _Z13kakuro_kernelPiS_S_S_S_S_S_S_S_iiiPVb_param_9,
	.param .u32 _Z13kakuro_kernelPiS_S_S_S_S_S_S_S_iiiPVb_param_10,
	.param .u32 _Z13kakuro_kernelPiS_S_S_S_S_S_S_S_iiiPVb_param_11,
	.param .u64 .ptr .align 1 _Z13kakuro_kernelPiS_S_S_S_S_S_S_S_iiiPVb_param_12
)
{
	.reg .b16 	%rs<2>;
	.reg .b64 	%rd<3>;

	ld.param.u64 	%rd1, [_Z13kakuro_kernelPiS_S_S_S_S_S_S_S_iiiPVb_param_12];
	cvta.to.global.u64 	%rd2, %rd1;
	mov.b16 	%rs1, 1;
	st.volatile.global.u8 	[%rd2], %rs1;
	ret;

}


// ===== COMPILED SASS (sm_100) =====

	.target	sm_100

	.elftype	@"ET_EXEC"


//--------------------- .note.nv.tkinfo           --------------------------
	.section	.note.nv.tkinfo,"",@"SHT_NOTE"
	.sectionflags	@"SHF_NOTE_NV_TKINFO"
	.tkinfo
        /*0018*/ 	.word	0x00000002
        /*0030*/ 	.string	""
        /*0030*/ 	.string	"ptxas"
        /*0030*/ 	.string	"Cuda compilation tools, release 13.0, V13.0.88"
        /*0030*/ 	.string	"Build cuda_13.0.r13.0/compiler.36424714_0"
        /*0030*/ 	.string	"-arch sm_100 -m 64 "



//--------------------- .note.nv.cuinfo           --------------------------
	.section	.note.nv.cuinfo,"",@"SHT_NOTE"
	.sectionflags	@"SHF_NOTE_NV_CUINFO"
        /*0018*/ 	.short	0x0002
        /*001a*/ 	.short	0x0064
        /*001c*/ 	.short	0x0082
	.zero		2


//--------------------- .nv.info                  --------------------------
	.section	.nv.info,"",@"SHT_CUDA_INFO"
	.align	4


	//----- nvinfo : EIATTR_REGCOUNT
	.align		4
        /*0000*/ 	.byte	0x04, 0x2f
        /*0002*/ 	.short	(.L_1 - .L_0)
	.align		4
.L_0:
        /*0004*/ 	.word	index@(_Z13kakuro_kernelPiS_S_S_S_S_S_S_S_iiiPVb)
        /*0008*/ 	.word	0x00000006


	//----- nvinfo : EIATTR_FRAME_SIZE
	.align		4
.L_1:
        /*000c*/ 	.byte	0x04, 0x11
        /*000e*/ 	.short	(.L_3 - .L_2)
	.align		4
.L_2:
        /*0010*/ 	.word	index@(_Z13kakuro_kernelPiS_S_S_S_S_S_S_S_iiiPVb)
        /*0014*/ 	.word	0x00000000


	//----- nvinfo : EIATTR_MIN_STACK_SIZE
	.align		4
.L_3:
        /*0018*/ 	.byte	0x04, 0x12
        /*001a*/ 	.short	(.L_5 - .L_4)
	.align		4
.L_4:
        /*001c*/ 	.word	index@(_Z13kakuro_kernelPiS_S_S_S_S_S_S_S_iiiPVb)
        /*0020*/ 	.word	0x00000000
.L_5:


//--------------------- .nv.compat                --------------------------
	.section	.nv.compat,"",@"SHT_CUDA_COMPAT_INFO"
	.align	4
        /*0000*/ 	.byte	0x02, 0x09, 0x00, 0x00, 0x02, 0x02, 0x01, 0x00, 0x02, 0x05, 0x05, 0x00, 0x03, 0x07, 0x01, 0x01
        /*0010*/ 	.byte	0x02, 0x03, 0x00, 0x00, 0x02, 0x06, 0x01, 0x00, 0x04, 0x0b, 0x08, 0x00, 0x09, 0x00, 0x00, 0x00
        /*0020*/ 	.byte	0x00, 0x00, 0x00, 0x00


//--------------------- .nv.info._Z13kakuro_kernelPiS_S_S_S_S_S_S_S_iiiPVb --------------------------
	.section	.nv.info._Z13kakuro_kernelPiS_S_S_S_S_S_S_S_iiiPVb,"",@"SHT_CUDA_INFO"
	.sectionflags	@""
	.align	4


	//----- nvinfo : EIATTR_CUDA_API_VERSION
	.align		4
        /*0000*/ 	.byte	0x04, 0x37
        /*0002*/ 	.short	(.L_7 - .L_6)
.L_6:
        /*0004*/ 	.word	0x00000082


	//----- nvinfo : EIATTR_KPARAM_INFO
	.align		4
.L_7:
        /*0008*/ 	.byte	0x04, 0x17
        /*000a*/ 	.short	(.L_9 - .L_8)
.L_8:
        /*000c*/ 	.word	0x00000000
        /*0010*/ 	.short	0x000c
        /*0012*/ 	.short	0x0058
        /*0014*/ 	.byte	0x00, 0xf5, 0x21, 0x00


	//----- nvinfo : EIATTR_KPARAM_INFO
	.align		4
.L_9:
        /*0018*/ 	.byte	0x04, 0x17
        /*001a*/ 	.short	(.L_11 - .L_10)
.L_10:
        /*001c*/ 	.word	0x00000000
        /*0020*/ 	.short	0x000b
        /*0022*/ 	.short	0x0050
        /*0024*/ 	.byte	0x00, 0xf0, 0x11, 0x00


	//----- nvinfo : EIATTR_KPARAM_INFO
	.align		4
.L_11:
        /*0028*/ 	.byte	0x04, 0x17
        /*002a*/ 	.short	(.L_13 - .L_12)
.L_12:
        /*002c*/ 	.word	0x00000000
        /*0030*/ 	.short	0x000a
        /*0032*/ 	.short	0x004c
        /*0034*/ 	.byte	0x00, 0xf0, 0x11, 0x00


	//----- nvinfo : EIATTR_KPARAM_INFO
	.align		4
.L_13:
        /*0038*/ 	.byte	0x04, 0x17
        /*003a*/ 	.short	(.L_15 - .L_14)
.L_14:
        /*003c*/ 	.word	0x00000000
        /*0040*/ 	.short	0x0009
        /*0042*/ 	.short	0x0048
        /*0044*/ 	.byte	0x00, 0xf0, 0x11, 0x00


	//----- nvinfo : EIATTR_KPARAM_INFO
	.align		4
.L_15:
        /*0048*/ 	.byte	0x04, 0x17
        /*004a*/ 	.short	(.L_17 - .L_16)
.L_16:
        /*004c*/ 	.word	0x00000000
        /*0050*/ 	.short	0x0008
        /*0052*/ 	.short	0x0040
        /*0054*/ 	.byte	0x00, 0xf5, 0x21, 0x00


	//----- nvinfo : EIATTR_KPARAM_INFO
	.align		4
.L_17:
        /*0058*/ 	.byte	0x04, 0x17
        /*005a*/ 	.short	(.L_19 - .L_18)
.L_18:
        /*005c*/ 	.word	0x00000000
        /*0060*/ 	.short	0x0007
        /*0062*/ 	.short	0x0038
        /*0064*/ 	.byte	0x00, 0xf5, 0x21, 0x00


	//----- nvinfo : EIATTR_KPARAM_INFO
	.align		4
.L_19:
        /*0068*/ 	.byte	0x04, 0x17
        /*006a*/ 	.short	(.L_21 - .L_20)
.L_20:
        /*006c*/ 	.word	0x00000000
        /*0070*/ 	.short	0x0006
        /*0072*/ 	.short	0x0030
        /*0074*/ 	.byte	0x00, 0xf5, 0x21, 0x00


	//----- nvinfo : EIATTR_KPARAM_INFO
	.align		4
.L_21:
        /*0078*/ 	.byte	0x04, 0x17
        /*007a*/ 	.short	(.L_23 - .L_22)
.L_22:
        /*007c*/ 	.word	0x00000000
        /*0080*/ 	.short	0x0005
        /*0082*/ 	.short	0x0028
        /*0084*/ 	.byte	0x00, 0xf5, 0x21, 0x00


	//----- nvinfo : EIATTR_KPARAM_INFO
	.align		4
.L_23:
        /*0088*/ 	.byte	0x04, 0x17
        /*008a*/ 	.short	(.L_25 - .L_24)
.L_24:
        /*008c*/ 	.word	0x00000000
        /*0090*/ 	.short	0x0004
        /*0092*/ 	.short	0x0020
        /*0094*/ 	.byte	0x00, 0xf5, 0x21, 0x00


	//----- nvinfo : EIATTR_KPARAM_INFO
	.align		4
.L_25:
        /*0098*/ 	.byte	0x04, 0x17
        /*009a*/ 	.short	(.L_27 - .L_26)
.L_26:
        /*009c*/ 	.word	0x00000000
        /*00a0*/ 	.short	0x0003
        /*00a2*/ 	.short	0x0018
        /*00a4*/ 	.byte	0x00, 0xf5, 0x21, 0x00


	//----- nvinfo : EIATTR_KPARAM_INFO
	.align		4
.L_27:
        /*00a8*/ 	.byte	0x04, 0x17
        /*00aa*/ 	.short	(.L_29 - .L_28)
.L_28:
        /*00ac*/ 	.word	0x00000000
        /*00b0*/ 	.short	0x0002
        /*00b2*/ 	.short	0x0010
        /*00b4*/ 	.byte	0x00, 0xf5, 0x21, 0x00


	//----- nvinfo : EIATTR_KPARAM_INFO
	.align		4
.L_29:
        /*00b8*/ 	.byte	0x04, 0x17
        /*00ba*/ 	.short	(.L_31 - .L_30)
.L_30:
        /*00bc*/ 	.word	0x00000000
        /*00c0*/ 	.short	0x0001
        /*00c2*/ 	.short	0x0008
        /*00c4*/ 	.byte	0x00, 0xf5, 0x21, 0x00


	//----- nvinfo : EIATTR_KPARAM_INFO
	.align		4
.L_31:
        /*00c8*/ 	.byte	0x04, 0x17
        /*00ca*/ 	.short	(.L_33 - .L_32)
.L_32:
        /*00cc*/ 	.word	0x00000000
        /*00d0*/ 	.short	0x0000
        /*00d2*/ 	.short	0x0000
        /*00d4*/ 	.byte	0x00, 0xf5, 0x21, 0x00


	//----- nvinfo : EIATTR_SPARSE_MMA_MASK
	.align		4
.L_33:
        /*00d8*/ 	.byte	0x03, 0x50
        /*00da*/ 	.short	0x0000


	//----- nvinfo : EIATTR_MAXREG_COUNT
	.align		4
        /*00dc*/ 	.byte	0x03, 0x1b
        /*00de*/ 	.short	0x00ff


	//----- nvinfo : EIATTR_MERCURY_ISA_VERSION
	.align		4
        /*00e0*/ 	.byte	0x03, 0x5f
        /*00e2*/ 	.short	0x0101


	//----- nvinfo : EIATTR_VRC_CTA_INIT_COUNT
	.align		4
        /*00e4*/ 	.byte	0x02, 0x4a
	.zero		1
	.zero		1


	//----- nvinfo : EIATTR_EXIT_INSTR_OFFSETS
	.align		4
        /*00e8*/ 	.byte	0x04, 0x1c
        /*00ea*/ 	.short	(.L_35 - .L_34)


	//   ....[0]....
.L_34:
        /*00ec*/ 	.word	0x00000050


	//----- nvinfo : EIATTR_CBANK_PARAM_SIZE
	.align		4
.L_35:
        /*00f0*/ 	.byte	0x03, 0x19
        /*00f2*/ 	.short	0x0060


	//----- nvinfo : EIATTR_PARAM_CBANK
	.align		4
        /*00f4*/ 	.byte	0x04, 0x0a
        /*00f6*/ 	.short	(.L_37 - .L_36)
	.align		4
.L_36:
        /*00f8*/ 	.word	index@(.nv.constant0._Z13kakuro_kernelPiS_S_S_S_S_S_S_S_iiiPVb)
        /*00fc*/ 	.short	0x0380
        /*00fe*/ 	.short	0x0060


	//----- nvinfo : EIATTR_SW_WAR
	.align		4
.L_37:
        /*0100*/ 	.byte	0x04, 0x36
        /*0102*/ 	.short	(.L_39 - .L_38)
.L_38:
        /*0104*/ 	.word	0x00000008
.L_39:


//--------------------- .nv.callgraph             --------------------------
	.section	.nv.callgraph,"",@"SHT_CUDA_CALLGRAPH"
	.align	4
	.sectionentsize	8
	.align		4
        /*0000*/ 	.word	0x00000000
	.align		4
        /*0004*/ 	.word	0xffffffff
	.align		4
        /*0008*/ 	.word	0x00000000
	.align		4
        /*000c*/ 	.word	0xfffffffe
	.align		4
        /*0010*/ 	.word	0x00000000
	.align		4
        /*0014*/ 	.word	0xfffffffd
	.align		4
        /*0018*/ 	.word	0x00000000
	.align		4
        /*001c*/ 	.word	0xfffffffc


//--------------------- .text._Z13kakuro_kernelPiS_S_S_S_S_S_S_S_iiiPVb --------------------------
	.section	.text._Z13kakuro_kernelPiS_S_S_S_S_S_S_S_iiiPVb,"ax",@progbits
	.align	128
        .global         _Z13kakuro_kernelPiS_S_S_S_S_S_S_S_iiiPVb
        .type           _Z13kakuro_kernelPiS_S_S_S_S_S_S_S_iiiPVb,@function
        .size           _Z13kakuro_kernelPiS_S_S_S_S_S_S_S_iiiPVb,(.L_x_1 - _Z13kakuro_kernelPiS_S_S_S_S_S_S_S_iiiPVb)
        .other          _Z13kakuro_kernelPiS_S_S_S_S_S_S_S_iiiPVb,@"STO_CUDA_ENTRY STV_DEFAULT"
_Z13kakuro_kernelPiS_S_S_S_S_S_S_S_iiiPVb:
.text._Z13kakuro_kernelPiS_S_S_S_S_S_S_S_iiiPVb:
[----:B------:R-:W-:Y:S08]  /*0000*/  LDC R1, c[0x0][0x37c] ;  /* 0x0000df00ff017b82 */ /* 0x000ff00000000800 */
[----:B------:R-:W0:Y:S01]  /*0010*/  LDC.64 R2, c[0x0][0x3d8] ;  /* 0x0000f600ff027b82 */ /* 0x000e220000000a00 */
[----:B------:R-:W0:Y:S01]  /*0020*/  LDCU.64 UR4, c[0x0][0x358] ;  /* 0x00006b00ff0477ac */ /* 0x000e220008000a00 */
[----:B------:R-:W-:-:S05]  /*0030*/  HFMA2 R0, -RZ, RZ, 0, 5.9604644775390625e-08 ;  /* 0x00000001ff007431 */ /* 0x000fca00000001ff */
[----:B0-----:R-:W-:Y:S01]  /*0040*/  STG.E.U8.STRONG.SYS desc[UR4][R2.64], R0 ;  /* 0x0000000002007986 */ /* 0x001fe2000c115104 */
[----:B------:R-:W-:Y:S05]  /*0050*/  EXIT ;  /* 0x000000000000794d */ /* 0x000fea0003800000 */
.L_x_0:
[----:B------:R-:W-:-:S00]  /*0060*/  BRA `(.L_x_0) ;  /* 0xfffffffc00fc7947 */ /* 0x000fc0000383ffff */
[----:B------:R-:W-:-:S00]  /*0070*/  NOP ;  /* 0x0000000000007918 */ /* 0x000fc00000000000 */
        /* <DEDUP_REMOVED lines=8> */
.L_x_1:


//--------------------- .nv.shared.reserved.0     --------------------------
	.section	.nv.shared.reserved.0,"aw",@nobits
	.weak		__nv_reservedSMEM_offset_0_alias
	.size		__nv_reservedSMEM_offset_0_alias, 0, 64
	.other		__nv_reservedSMEM_offset_0_alias,@"STO_CUDA_RESERVED_SHARED STV_DEFAULT"
__nv_reservedSMEM_offset_0_alias:
	.zero		0
	.zero		64


//--------------------- .nv.constant0._Z13kakuro_kernelPiS_S_S_S_S_S_S_S_iiiPVb --------------------------
	.section	.nv.constant0._Z13kakuro_kernelPiS_S_S_S_S_S_S_S_iiiPVb,"a",@progbits
	.sectionflags	@""
	.align	4
.nv.constant0._Z13kakuro_kernelPiS_S_S_S_S_S_S_S_iiiPVb:
	.zero		992


//--------------------- SYMBOLS --------------------------

	.type		.nv.reservedSmem.offset0,@object
	.size		.nv.reservedSmem.offset0,0x4
